//
// Generated by NVIDIA NVVM Compiler
//
// Compiler Build ID: CL-36424714
// Cuda compilation tools, release 13.0, V13.0.88
// Based on NVVM 20.0.0
//

.version 9.0
.target sm_100
.address_size 64

	// .globl	_Z8MatMultiPiS_S_S_S_S_iiiS_

.visible .entry _Z8MatMultiPiS_S_S_S_S_iiiS_(
	.param .u64 .ptr .align 1 _Z8MatMultiPiS_S_S_S_S_iiiS__param_0,
	.param .u64 .ptr .align 1 _Z8MatMultiPiS_S_S_S_S_iiiS__param_1,
	.param .u64 .ptr .align 1 _Z8MatMultiPiS_S_S_S_S_iiiS__param_2,
	.param .u64 .ptr .align 1 _Z8MatMultiPiS_S_S_S_S_iiiS__param_3,
	.param .u64 .ptr .align 1 _Z8MatMultiPiS_S_S_S_S_iiiS__param_4,
	.param .u64 .ptr .align 1 _Z8MatMultiPiS_S_S_S_S_iiiS__param_5,
	.param .u32 _Z8MatMultiPiS_S_S_S_S_iiiS__param_6,
	.param .u32 _Z8MatMultiPiS_S_S_S_S_iiiS__param_7,
	.param .u32 _Z8MatMultiPiS_S_S_S_S_iiiS__param_8,
	.param .u64 .ptr .align 1 _Z8MatMultiPiS_S_S_S_S_iiiS__param_9
)
{
	.reg .pred 	%p<13>;
	.reg .b32 	%r<151>;
	.reg .b64 	%rd<104>;

	ld.param.u64 	%rd12, [_Z8MatMultiPiS_S_S_S_S_iiiS__param_0];
	ld.param.u64 	%rd13, [_Z8MatMultiPiS_S_S_S_S_iiiS__param_1];
	ld.param.u64 	%rd14, [_Z8MatMultiPiS_S_S_S_S_iiiS__param_3];
	ld.param.u64 	%rd9, [_Z8MatMultiPiS_S_S_S_S_iiiS__param_4];
	ld.param.u64 	%rd10, [_Z8MatMultiPiS_S_S_S_S_iiiS__param_5];
	ld.param.u32 	%r33, [_Z8MatMultiPiS_S_S_S_S_iiiS__param_6];
	ld.param.u32 	%r31, [_Z8MatMultiPiS_S_S_S_S_iiiS__param_7];
	ld.param.u32 	%r32, [_Z8MatMultiPiS_S_S_S_S_iiiS__param_8];
	ld.param.u64 	%rd11, [_Z8MatMultiPiS_S_S_S_S_iiiS__param_9];
	cvta.to.global.u64 	%rd1, %rd14;
	cvta.to.global.u64 	%rd2, %rd12;
	cvta.to.global.u64 	%rd3, %rd13;
	mov.u32 	%r34, %ctaid.y;
	mov.u32 	%r35, %ntid.y;
	mov.u32 	%r36, %tid.y;
	mad.lo.s32 	%r1, %r34, %r35, %r36;
	mov.u32 	%r37, %ctaid.x;
	mov.u32 	%r38, %ntid.x;
	mov.u32 	%r39, %tid.x;
	mad.lo.s32 	%r2, %r37, %r38, %r39;
	setp.ge.s32 	%p1, %r1, %r33;
	setp.ge.s32 	%p2, %r2, %r32;
	or.pred  	%p3, %p1, %p2;
	@%p3 bra 	$L__BB0_15;
	cvta.to.global.u64 	%rd4, %rd10;
	mad.lo.s32 	%r3, %r2, %r31, %r2;
	mul.wide.s32 	%rd15, %r3, 4;
	add.s64 	%rd5, %rd4, %rd15;
	ld.global.u32 	%r4, [%rd5];
	setp.lt.s32 	%p4, %r4, 1;
	mov.b32 	%r150, 0;
	@%p4 bra 	$L__BB0_14;
	mul.lo.s32 	%r5, %r31, %r1;
	and.b32  	%r6, %r4, 7;
	setp.lt.u32 	%p5, %r4, 8;
	mov.b32 	%r150, 0;
	mov.b32 	%r145, 1;
	@%p5 bra 	$L__BB0_6;
	and.b32  	%r45, %r4, 2147483640;
	neg.s32 	%r139, %r45;
	add.s64 	%rd17, %rd15, %rd4;
	add.s64 	%rd103, %rd17, 16;
	mov.b32 	%r138, 0;
	mov.u32 	%r150, %r138;
$L__BB0_4:
	.pragma "nounroll";
	ld.global.u32 	%r46, [%rd103+-12];
	mul.wide.s32 	%rd18, %r46, 4;
	add.s64 	%rd19, %rd3, %rd18;
	ld.global.u32 	%r47, [%rd19];
	add.s32 	%r48, %r47, %r5;
	mul.wide.s32 	%rd20, %r48, 4;
	add.s64 	%rd21, %rd2, %rd20;
	ld.global.u32 	%r49, [%rd21];
	add.s64 	%rd22, %rd1, %rd18;
	ld.global.u32 	%r50, [%rd22];
	mad.lo.s32 	%r51, %r50, %r49, %r150;
	ld.global.u32 	%r52, [%rd103+-8];
	mul.wide.s32 	%rd23, %r52, 4;
	add.s64 	%rd24, %rd3, %rd23;
	ld.global.u32 	%r53, [%rd24];
	add.s32 	%r54, %r53, %r5;
	mul.wide.s32 	%rd25, %r54, 4;
	add.s64 	%rd26, %rd2, %rd25;
	ld.global.u32 	%r55, [%rd26];
	add.s64 	%rd27, %rd1, %rd23;
	ld.global.u32 	%r56, [%rd27];
	mad.lo.s32 	%r57, %r56, %r55, %r51;
	ld.global.u32 	%r58, [%rd103+-4];
	mul.wide.s32 	%rd28, %r58, 4;
	add.s64 	%rd29, %rd3, %rd28;
	ld.global.u32 	%r59, [%rd29];
	add.s32 	%r60, %r59, %r5;
	mul.wide.s32 	%rd30, %r60, 4;
	add.s64 	%rd31, %rd2, %rd30;
	ld.global.u32 	%r61, [%rd31];
	add.s64 	%rd32, %rd1, %rd28;
	ld.global.u32 	%r62, [%rd32];
	mad.lo.s32 	%r63, %r62, %r61, %r57;
	ld.global.u32 	%r64, [%rd103];
	mul.wide.s32 	%rd33, %r64, 4;
	add.s64 	%rd34, %rd3, %rd33;
	ld.global.u32 	%r65, [%rd34];
	add.s32 	%r66, %r65, %r5;
	mul.wide.s32 	%rd35, %r66, 4;
	add.s64 	%rd36, %rd2, %rd35;
	ld.global.u32 	%r67, [%rd36];
	add.s64 	%rd37, %rd1, %rd33;
	ld.global.u32 	%r68, [%rd37];
	mad.lo.s32 	%r69, %r68, %r67, %r63;
	ld.global.u32 	%r70, [%rd103+4];
	mul.wide.s32 	%rd38, %r70, 4;
	add.s64 	%rd39, %rd3, %rd38;
	ld.global.u32 	%r71, [%rd39];
	add.s32 	%r72, %r71, %r5;
	mul.wide.s32 	%rd40, %r72, 4;
	add.s64 	%rd41, %rd2, %rd40;
	ld.global.u32 	%r73, [%rd41];
	add.s64 	%rd42, %rd1, %rd38;
	ld.global.u32 	%r74, [%rd42];
	mad.lo.s32 	%r75, %r74, %r73, %r69;
	ld.global.u32 	%r76, [%rd103+8];
	mul.wide.s32 	%rd43, %r76, 4;
	add.s64 	%rd44, %rd3, %rd43;
	ld.global.u32 	%r77, [%rd44];
	add.s32 	%r78, %r77, %r5;
	mul.wide.s32 	%rd45, %r78, 4;
	add.s64 	%rd46, %rd2, %rd45;
	ld.global.u32 	%r79, [%rd46];
	add.s64 	%rd47, %rd1, %rd43;
	ld.global.u32 	%r80, [%rd47];
	mad.lo.s32 	%r81, %r80, %r79, %r75;
	ld.global.u32 	%r82, [%rd103+12];
	mul.wide.s32 	%rd48, %r82, 4;
	add.s64 	%rd49, %rd3, %rd48;
	ld.global.u32 	%r83, [%rd49];
	add.s32 	%r84, %r83, %r5;
	mul.wide.s32 	%rd50, %r84, 4;
	add.s64 	%rd51, %rd2, %rd50;
	ld.global.u32 	%r85, [%rd51];
	add.s64 	%rd52, %rd1, %rd48;
	ld.global.u32 	%r86, [%rd52];
	mad.lo.s32 	%r87, %r86, %r85, %r81;
	ld.global.u32 	%r88, [%rd103+16];
	mul.wide.s32 	%rd53, %r88, 4;
	add.s64 	%rd54, %rd3, %rd53;
	ld.global.u32 	%r89, [%rd54];
	add.s32 	%r90, %r89, %r5;
	mul.wide.s32 	%rd55, %r90, 4;
	add.s64 	%rd56, %rd2, %rd55;
	ld.global.u32 	%r91, [%rd56];
	add.s64 	%rd57, %rd1, %rd53;
	ld.global.u32 	%r92, [%rd57];
	mad.lo.s32 	%r150, %r92, %r91, %r87;
	add.s32 	%r139, %r139, 8;
	add.s32 	%r138, %r138, 8;
	add.s64 	%rd103, %rd103, 32;
	setp.ne.s32 	%p6, %r139, 0;
	@%p6 bra 	$L__BB0_4;
	add.s32 	%r145, %r138, 1;
$L__BB0_6:
	setp.eq.s32 	%p7, %r6, 0;
	@%p7 bra 	$L__BB0_14;
	and.b32  	%r18, %r4, 3;
	setp.lt.u32 	%p8, %r6, 4;
	@%p8 bra 	$L__BB0_9;
	mul.wide.s32 	%rd58, %r145, 4;
	add.s64 	%rd59, %rd5, %rd58;
	ld.global.u32 	%r94, [%rd59];
	mul.wide.s32 	%rd60, %r94, 4;
	add.s64 	%rd61, %rd3, %rd60;
	ld.global.u32 	%r95, [%rd61];
	add.s32 	%r96, %r95, %r5;
	mul.wide.s32 	%rd62, %r96, 4;
	add.s64 	%rd63, %rd2, %rd62;
	ld.global.u32 	%r97, [%rd63];
	add.s64 	%rd64, %rd1, %rd60;
	ld.global.u32 	%r98, [%rd64];
	mad.lo.s32 	%r99, %r98, %r97, %r150;
	ld.global.u32 	%r100, [%rd59+4];
	mul.wide.s32 	%rd65, %r100, 4;
	add.s64 	%rd66, %rd3, %rd65;
	ld.global.u32 	%r101, [%rd66];
	add.s32 	%r102, %r101, %r5;
	mul.wide.s32 	%rd67, %r102, 4;
	add.s64 	%rd68, %rd2, %rd67;
	ld.global.u32 	%r103, [%rd68];
	add.s64 	%rd69, %rd1, %rd65;
	ld.global.u32 	%r104, [%rd69];
	mad.lo.s32 	%r105, %r104, %r103, %r99;
	ld.global.u32 	%r106, [%rd59+8];
	mul.wide.s32 	%rd70, %r106, 4;
	add.s64 	%rd71, %rd3, %rd70;
	ld.global.u32 	%r107, [%rd71];
	add.s32 	%r108, %r107, %r5;
	mul.wide.s32 	%rd72, %r108, 4;
	add.s64 	%rd73, %rd2, %rd72;
	ld.global.u32 	%r109, [%rd73];
	add.s64 	%rd74, %rd1, %rd70;
	ld.global.u32 	%r110, [%rd74];
	mad.lo.s32 	%r111, %r110, %r109, %r105;
	ld.global.u32 	%r112, [%rd59+12];
	mul.wide.s32 	%rd75, %r112, 4;
	add.s64 	%rd76, %rd3, %rd75;
	ld.global.u32 	%r113, [%rd76];
	add.s32 	%r114, %r113, %r5;
	mul.wide.s32 	%rd77, %r114, 4;
	add.s64 	%rd78, %rd2, %rd77;
	ld.global.u32 	%r115, [%rd78];
	add.s64 	%rd79, %rd1, %rd75;
	ld.global.u32 	%r116, [%rd79];
	mad.lo.s32 	%r150, %r116, %r115, %r111;
	add.s32 	%r145, %r145, 4;
$L__BB0_9:
	setp.eq.s32 	%p9, %r18, 0;
	@%p9 bra 	$L__BB0_14;
	setp.eq.s32 	%p10, %r18, 1;
	@%p10 bra 	$L__BB0_12;
	mul.wide.s32 	%rd80, %r145, 4;
	add.s64 	%rd81, %rd5, %rd80;
	ld.global.u32 	%r118, [%rd81];
	mul.wide.s32 	%rd82, %r118, 4;
	add.s64 	%rd83, %rd3, %rd82;
	ld.global.u32 	%r119, [%rd83];
	add.s32 	%r120, %r119, %r5;
	mul.wide.s32 	%rd84, %r120, 4;
	add.s64 	%rd85, %rd2, %rd84;
	ld.global.u32 	%r121, [%rd85];
	add.s64 	%rd86, %rd1, %rd82;
	ld.global.u32 	%r122, [%rd86];
	mad.lo.s32 	%r123, %r122, %r121, %r150;
	ld.global.u32 	%r124, [%rd81+4];
	mul.wide.s32 	%rd87, %r124, 4;
	add.s64 	%rd88, %rd3, %rd87;
	ld.global.u32 	%r125, [%rd88];
	add.s32 	%r126, %r125, %r5;
	mul.wide.s32 	%rd89, %r126, 4;
	add.s64 	%rd90, %rd2, %rd89;
	ld.global.u32 	%r127, [%rd90];
	add.s64 	%rd91, %rd1, %rd87;
	ld.global.u32 	%r128, [%rd91];
	mad.lo.s32 	%r150, %r128, %r127, %r123;
	add.s32 	%r145, %r145, 2;
$L__BB0_12:
	and.b32  	%r129, %r4, 1;
	setp.eq.b32 	%p11, %r129, 1;
	not.pred 	%p12, %p11;
	@%p12 bra 	$L__BB0_14;
	mul.wide.s32 	%rd92, %r145, 4;
	add.s64 	%rd93, %rd5, %rd92;
	ld.global.u32 	%r130, [%rd93];
	mul.wide.s32 	%rd94, %r130, 4;
	add.s64 	%rd95, %rd3, %rd94;
	ld.global.u32 	%r131, [%rd95];
	add.s32 	%r132, %r131, %r5;
	mul.wide.s32 	%rd96, %r132, 4;
	add.s64 	%rd97, %rd2, %rd96;
	ld.global.u32 	%r133, [%rd97];
	add.s64 	%rd98, %rd1, %rd94;
	ld.global.u32 	%r134, [%rd98];
	mad.lo.s32 	%r150, %r134, %r133, %r150;
$L__BB0_14:
	mad.lo.s32 	%r135, %r32, %r1, %r2;
	cvta.to.global.u64 	%rd99, %rd9;
	mul.wide.s32 	%rd100, %r135, 4;
	add.s64 	%rd101, %rd99, %rd100;
	st.global.u32 	[%rd101], %r150;
$L__BB0_15:
	cvta.to.global.u64 	%rd102, %rd11;
	ld.global.u32 	%r136, [%rd102];
	add.s32 	%r137, %r136, 1;
	st.global.u32 	[%rd102], %r137;
	ret;

}


// ===== COMPILED SASS (sm_100) =====

	.target	sm_100

	.elftype	@"ET_EXEC"


//--------------------- .note.nv.tkinfo           --------------------------
	.section	.note.nv.tkinfo,"",@"SHT_NOTE"
	.sectionflags	@"SHF_NOTE_NV_TKINFO"
	.tkinfo
        /*0018*/ 	.word	0x00000002
        /*0030*/ 	.string	""
        /*0030*/ 	.string	"ptxas"
        /*0030*/ 	.string	"Cuda compilation tools, release 13.0, V13.0.88"
        /*0030*/ 	.string	"Build cuda_13.0.r13.0/compiler.36424714_0"
        /*0030*/ 	.string	"-arch sm_100 -m 64 "



//--------------------- .note.nv.cuinfo           --------------------------
	.section	.note.nv.cuinfo,"",@"SHT_NOTE"
	.sectionflags	@"SHF_NOTE_NV_CUINFO"
        /*0018*/ 	.short	0x0002
        /*001a*/ 	.short	0x0064
        /*001c*/ 	.short	0x0082
	.zero		2


//--------------------- .nv.info                  --------------------------
	.section	.nv.info,"",@"SHT_CUDA_INFO"
	.align	4


	//----- nvinfo : EIATTR_REGCOUNT
	.align		4
        /*0000*/ 	.byte	0x04, 0x2f
        /*0002*/ 	.short	(.L_1 - .L_0)
	.align		4
.L_0:
        /*0004*/ 	.word	index@(_Z8MatMultiPiS_S_S_S_S_iiiS_)
        /*0008*/ 	.word	0x00000020


	//----- nvinfo : EIATTR_FRAME_SIZE
	.align		4
.L_1:
        /*000c*/ 	.byte	0x04, 0x11
        /*000e*/ 	.short	(.L_3 - .L_2)
	.align		4
.L_2:
        /*0010*/ 	.word	index@(_Z8MatMultiPiS_S_S_S_S_iiiS_)
        /*0014*/ 	.word	0x00000000


	//----- nvinfo : EIATTR_MIN_STACK_SIZE
	.align		4
.L_3:
        /*0018*/ 	.byte	0x04, 0x12
        /*001a*/ 	.short	(.L_5 - .L_4)
	.align		4
.L_4:
        /*001c*/ 	.word	index@(_Z8MatMultiPiS_S_S_S_S_iiiS_)
        /*0020*/ 	.word	0x00000000
.L_5:


//--------------------- .nv.compat                --------------------------
	.section	.nv.compat,"",@"SHT_CUDA_COMPAT_INFO"
	.align	4
        /*0000*/ 	.byte	0x02, 0x09, 0x00, 0x00, 0x02, 0x02, 0x01, 0x00, 0x02, 0x05, 0x05, 0x00, 0x03, 0x07, 0x01, 0x01
        /*0010*/ 	.byte	0x02, 0x03, 0x00, 0x00, 0x02, 0x06, 0x01, 0x00, 0x04, 0x0b, 0x08, 0x00, 0x09, 0x00, 0x00, 0x00
        /*0020*/ 	.byte	0x00, 0x00, 0x00, 0x00


//--------------------- .nv.info._Z8MatMultiPiS_S_S_S_S_iiiS_ --------------------------
	.section	.nv.info._Z8MatMultiPiS_S_S_S_S_iiiS_,"",@"SHT_CUDA_INFO"
	.sectionflags	@""
	.align	4


	//----- nvinfo : EIATTR_CUDA_API_VERSION
	.align		4
        /*0000*/ 	.byte	0x04, 0x37
        /*0002*/ 	.short	(.L_7 - .L_6)
.L_6:
        /*0004*/ 	.word	0x00000082


	//----- nvinfo : EIATTR_KPARAM_INFO
	.align		4
.L_7:
        /*0008*/ 	.byte	0x04, 0x17
        /*000a*/ 	.short	(.L_9 - .L_8)
.L_8:
        /*000c*/ 	.word	0x00000000
        /*0010*/ 	.short	0x0009
        /*0012*/ 	.short	0x0040
        /*0014*/ 	.byte	0x00, 0xf5, 0x21, 0x00


	//----- nvinfo : EIATTR_KPARAM_INFO
	.align		4
.L_9:
        /*0018*/ 	.byte	0x04, 0x17
        /*001a*/ 	.short	(.L_11 - .L_10)
.L_10:
        /*001c*/ 	.word	0x00000000
        /*0020*/ 	.short	0x0008
        /*0022*/ 	.short	0x0038
        /*0024*/ 	.byte	0x00, 0xf0, 0x11, 0x00


	//----- nvinfo : EIATTR_KPARAM_INFO
	.align		4
.L_11:
        /*0028*/ 	.byte	0x04, 0x17
        /*002a*/ 	.short	(.L_13 - .L_12)
.L_12:
        /*002c*/ 	.word	0x00000000
        /*0030*/ 	.short	0x0007
        /*0032*/ 	.short	0x0034
        /*0034*/ 	.byte	0x00, 0xf0, 0x11, 0x00


	//----- nvinfo : EIATTR_KPARAM_INFO
	.align		4
.L_13:
        /*0038*/ 	.byte	0x04, 0x17
        /*003a*/ 	.short	(.L_15 - .L_14)
.L_14:
        /*003c*/ 	.word	0x00000000
        /*0040*/ 	.short	0x0006
        /*0042*/ 	.short	0x0030
        /*0044*/ 	.byte	0x00, 0xf0, 0x11, 0x00


	//----- nvinfo : EIATTR_KPARAM_INFO
	.align		4
.L_15:
        /*0048*/ 	.byte	0x04, 0x17
        /*004a*/ 	.short	(.L_17 - .L_16)
.L_16:
        /*004c*/ 	.word	0x00000000
        /*0050*/ 	.short	0x0005
        /*0052*/ 	.short	0x0028
        /*0054*/ 	.byte	0x00, 0xf5, 0x21, 0x00


	//----- nvinfo : EIATTR_KPARAM_INFO
	.align		4
.L_17:
        /*0058*/ 	.byte	0x04, 0x17
        /*005a*/ 	.short	(.L_19 - .L_18)
.L_18:
        /*005c*/ 	.word	0x00000000
        /*0060*/ 	.short	0x0004
        /*0062*/ 	.short	0x0020
        /*0064*/ 	.byte	0x00, 0xf5, 0x21, 0x00


	//----- nvinfo : EIATTR_KPARAM_INFO
	.align		4
.L_19:
        /*0068*/ 	.byte	0x04, 0x17
        /*006a*/ 	.short	(.L_21 - .L_20)
.L_20:
        /*006c*/ 	.word	0x00000000
        /*0070*/ 	.short	0x0003
        /*0072*/ 	.short	0x0018
        /*0074*/ 	.byte	0x00, 0xf5, 0x21, 0x00


	//----- nvinfo : EIATTR_KPARAM_INFO
	.align		4
.L_21:
        /*0078*/ 	.byte	0x04, 0x17
        /*007a*/ 	.short	(.L_23 - .L_22)
.L_22:
        /*007c*/ 	.word	0x00000000
        /*0080*/ 	.short	0x0002
        /*0082*/ 	.short	0x0010
        /*0084*/ 	.byte	0x00, 0xf5, 0x21, 0x00


	//----- nvinfo : EIATTR_KPARAM_INFO
	.align		4
.L_23:
        /*0088*/ 	.byte	0x04, 0x17
        /*008a*/ 	.short	(.L_25 - .L_24)
.L_24:
        /*008c*/ 	.word	0x00000000
        /*0090*/ 	.short	0x0001
        /*0092*/ 	.short	0x0008
        /*0094*/ 	.byte	0x00, 0xf5, 0x21, 0x00


	//----- nvinfo : EIATTR_KPARAM_INFO
	.align		4
.L_25:
        /*0098*/ 	.byte	0x04, 0x17
        /*009a*/ 	.short	(.L_27 - .L_26)
.L_26:
        /*009c*/ 	.word	0x00000000
        /*00a0*/ 	.short	0x0000
        /*00a2*/ 	.short	0x0000
        /*00a4*/ 	.byte	0x00, 0xf5, 0x21, 0x00


	//----- nvinfo : EIATTR_SPARSE_MMA_MASK
	.align		4
.L_27:
        /*00a8*/ 	.byte	0x03, 0x50
        /*00aa*/ 	.short	0x0000


	//----- nvinfo : EIATTR_MAXREG_COUNT
	.align		4
        /*00ac*/ 	.byte	0x03, 0x1b
        /*00ae*/ 	.short	0x00ff


	//----- nvinfo : EIATTR_MERCURY_ISA_VERSION
	.align		4
        /*00b0*/ 	.byte	0x03, 0x5f
        /*00b2*/ 	.short	0x0101


	//----- nvinfo : EIATTR_VRC_CTA_INIT_COUNT
	.align		4
        /*00b4*/ 	.byte	0x02, 0x4a
	.zero		1
	.zero		1


	//----- nvinfo : EIATTR_EXIT_INSTR_OFFSETS
	.align		4
        /*00b8*/ 	.byte	0x04, 0x1c
        /*00ba*/ 	.short	(.L_29 - .L_28)


	//   ....[0]....
.L_28:
        /*00bc*/ 	.word	0x00000e10


	//----- nvinfo : EIATTR_CRS_STACK_SIZE
	.align		4
.L_29:
        /*00c0*/ 	.byte	0x04, 0x1e
        /*00c2*/ 	.short	(.L_31 - .L_30)
.L_30:
        /*00c4*/ 	.word	0x00000000


	//----- nvinfo : EIATTR_CBANK_PARAM_SIZE
	.align		4
.L_31:
        /*00c8*/ 	.byte	0x03, 0x19
        /*00ca*/ 	.short	0x0048


	//----- nvinfo : EIATTR_PARAM_CBANK
	.align		4
        /*00cc*/ 	.byte	0x04, 0x0a
        /*00ce*/ 	.short	(.L_33 - .L_32)
	.align		4
.L_32:
        /*00d0*/ 	.word	index@(.nv.constant0._Z8MatMultiPiS_S_S_S_S_iiiS_)
        /*00d4*/ 	.short	0x0380
        /*00d6*/ 	.short	0x0048


	//----- nvinfo : EIATTR_SW_WAR
	.align		4
.L_33:
        /*00d8*/ 	.byte	0x04, 0x36
        /*00da*/ 	.short	(.L_35 - .L_34)
.L_34:
        /*00dc*/ 	.word	0x00000008
.L_35:


//--------------------- .nv.callgraph             --------------------------
	.section	.nv.callgraph,"",@"SHT_CUDA_CALLGRAPH"
	.align	4
	.sectionentsize	8
	.align		4
        /*0000*/ 	.word	0x00000000
	.align		4
        /*0004*/ 	.word	0xffffffff
	.align		4
        /*0008*/ 	.word	0x00000000
	.align		4
        /*000c*/ 	.word	0xfffffffe
	.align		4
        /*0010*/ 	.word	0x00000000
	.align		4
        /*0014*/ 	.word	0xfffffffd
	.align		4
        /*0018*/ 	.word	0x00000000
	.align		4
        /*001c*/ 	.word	0xfffffffc


//--------------------- .text._Z8MatMultiPiS_S_S_S_S_iiiS_ --------------------------
	.section	.text._Z8MatMultiPiS_S_S_S_S_iiiS_,"ax",@progbits
	.align	128
        .global         _Z8MatMultiPiS_S_S_S_S_iiiS_
        .type           _Z8MatMultiPiS_S_S_S_S_iiiS_,@function
        .size           _Z8MatMultiPiS_S_S_S_S_iiiS_,(.L_x_13 - _Z8MatMultiPiS_S_S_S_S_iiiS_)
        .other          _Z8MatMultiPiS_S_S_S_S_iiiS_,@"STO_CUDA_ENTRY STV_DEFAULT"
_Z8MatMultiPiS_S_S_S_S_iiiS_:
.text._Z8MatMultiPiS_S_S_S_S_iiiS_:
[----:B------:R-:W-:Y:S01]  /*0000*/  LDC R1, c[0x0][0x37c] ;  /* 0x0000df00ff017b82 */ /* 0x000fe20000000800 */
[----:B------:R-:W0:Y:S07]  /*0010*/  S2R R5, SR_TID.X ;  /* 0x0000000000057919 */ /* 0x000e2e0000002100 */
[----:B------:R-:W1:Y:S01]  /*0020*/  LDC R3, c[0x0][0x364] ;  /* 0x0000d900ff037b82 */ /* 0x000e620000000800 */
[----:B------:R-:W2:Y:S01]  /*0030*/  LDCU UR6, c[0x0][0x3b8] ;  /* 0x00007700ff0677ac */ /* 0x000ea20008000800 */
[----:B------:R-:W-:Y:S01]  /*0040*/  BSSY.RECONVERGENT B1, `(.L_x_0) ;  /* 0x00000d8000017945 */ /* 0x000fe20003800200 */
[----:B------:R-:W1:Y:S01]  /*0050*/  S2R R2, SR_TID.Y ;  /* 0x0000000000027919 */ /* 0x000e620000002200 */
[----:B------:R-:W3:Y:S04]  /*0060*/  LDCU UR7, c[0x0][0x3b0] ;  /* 0x00007600ff0777ac */ /* 0x000ee80008000800 */
[----:B------:R-:W0:Y:S08]  /*0070*/  S2UR UR5, SR_CTAID.X ;  /* 0x00000000000579c3 */ /* 0x000e300000002500 */
[----:B------:R-:W0:Y:S08]  /*0080*/  LDC R0, c[0x0][0x360] ;  /* 0x0000d800ff007b82 */ /* 0x000e300000000800 */
[----:B------:R-:W1:Y:S01]  /*0090*/  S2UR UR4, SR_CTAID.Y ;  /* 0x00000000000479c3 */ /* 0x000e620000002600 */
[----:B0-----:R-:W-:-:S05]  /*00a0*/  IMAD R0, R0, UR5, R5 ;  /* 0x0000000500007c24 */ /* 0x001fca000f8e0205 */
[----:B--2---:R-:W-:Y:S01]  /*00b0*/  ISETP.GE.AND P0, PT, R0, UR6, PT ;  /* 0x0000000600007c0c */ /* 0x004fe2000bf06270 */
[----:B-1----:R-:W-:Y:S01]  /*00c0*/  IMAD R3, R3, UR4, R2 ;  /* 0x0000000403037c24 */ /* 0x002fe2000f8e0202 */
[----:B------:R-:W0:Y:S04]  /*00d0*/  LDCU.64 UR4, c[0x0][0x358] ;  /* 0x00006b00ff0477ac */ /* 0x000e280008000a00 */
[----:B---3--:R-:W-:-:S13]  /*00e0*/  ISETP.GE.OR P0, PT, R3, UR7, P0 ;  /* 0x0000000703007c0c */ /* 0x008fda0008706670 */
[----:B------:R-:W-:Y:S05]  /*00f0*/  @P0 BRA `(.L_x_1) ;  /* 0x0000000c00300947 */ /* 0x000fea0003800000 */
[----:B------:R-:W1:Y:S08]  /*0100*/  LDC R2, c[0x0][0x3b4] ;  /* 0x0000ed00ff027b82 */ /* 0x000e700000000800 */
[----:B------:R-:W2:Y:S01]  /*0110*/  LDC.64 R10, c[0x0][0x3a8] ;  /* 0x0000ea00ff0a7b82 */ /* 0x000ea20000000a00 */
[----:B-1----:R-:W-:-:S04]  /*0120*/  IMAD R5, R0, R2, R0 ;  /* 0x0000000200057224 */ /* 0x002fc800078e0200 */
[----:B--2---:R-:W-:-:S05]  /*0130*/  IMAD.WIDE R10, R5, 0x4, R10 ;  /* 0x00000004050a7825 */ /* 0x004fca00078e020a */
[----:B0-----:R-:W2:Y:S01]  /*0140*/  LDG.E R4, desc[UR4][R10.64] ;  /* 0x000000040a047981 */ /* 0x001ea2000c1e1900 */
[----:B------:R-:W-:Y:S01]  /*0150*/  BSSY.RECONVERGENT B0, `(.L_x_2) ;  /* 0x00000c2000007945 */ /* 0x000fe20003800200 */
[----:B------:R-:W-:Y:S01]  /*0160*/  HFMA2 R20, -RZ, RZ, 0, 0 ;  /* 0x00000000ff147431 */ /* 0x000fe200000001ff */
[----:B--2---:R-:W-:-:S13]  /*0170*/  ISETP.GE.AND P0, PT, R4, 0x1, PT ;  /* 0x000000010400780c */ /* 0x004fda0003f06270 */
[----:B------:R-:W-:Y:S05]  /*0180*/  @!P0 BRA `(.L_x_3) ;  /* 0x0000000800f88947 */ /* 0x000fea0003800000 */
[C---:B------:R-:W-:Y:S01]  /*0190*/  ISETP.GE.U32.AND P0, PT, R4.reuse, 0x8, PT ;  /* 0x000000080400780c */ /* 0x040fe20003f06070 */
[----:B------:R-:W-:Y:S01]  /*01a0*/  BSSY.RECONVERGENT B2, `(.L_x_4) ;  /* 0x000005f000027945 */ /* 0x000fe20003800200 */
[----:B------:R-:W-:Y:S02]  /*01b0*/  LOP3.LUT R6, R4, 0x7, RZ, 0xc0, !PT ;  /* 0x0000000704067812 */ /* 0x000fe400078ec0ff */
[----:B------:R-:W-:Y:S02]  /*01c0*/  MOV R20, RZ ;  /* 0x000000ff00147202 */ /* 0x000fe40000000f00 */
[----:B------:R-:W-:-:S07]  /*01d0*/  MOV R5, 0x1 ;  /* 0x0000000100057802 */ /* 0x000fce0000000f00 */
[----:B------:R-:W-:Y:S05]  /*01e0*/  @!P0 BRA `(.L_x_5) ;  /* 0x0000000400688947 */ /* 0x000fea0003800000 */
[----:B------:R-:W-:Y:S01]  /*01f0*/  IADD3 R12, P0, PT, R10, 0x10, RZ ;  /* 0x000000100a0c7810 */ /* 0x000fe20007f1e0ff */
[----:B------:R-:W-:Y:S01]  /*0200*/  HFMA2 R20, -RZ, RZ, 0, 0 ;  /* 0x00000000ff147431 */ /* 0x000fe200000001ff */
[----:B------:R-:W-:Y:S01]  /*0210*/  LOP3.LUT R7, R4, 0x7ffffff8, RZ, 0xc0, !PT ;  /* 0x7ffffff804077812 */ /* 0x000fe200078ec0ff */
[----:B------:R-:W-:Y:S01]  /*0220*/  BSSY.RECONVERGENT B3, `(.L_x_6) ;  /* 0x0000055000037945 */ /* 0x000fe20003800200 */
[----:B------:R-:W-:Y:S02]  /*0230*/  MOV R5, RZ ;  /* 0x000000ff00057202 */ /* 0x000fe40000000f00 */
[----:B------:R-:W-:Y:S02]  /*0240*/  IADD3 R7, PT, PT, -R7, RZ, RZ ;  /* 0x000000ff07077210 */ /* 0x000fe40007ffe1ff */
[----:B------:R-:W-:-:S07]  /*0250*/  IADD3.X R13, PT, PT, RZ, R11, RZ, P0, !PT ;  /* 0x0000000bff0d7210 */ /* 0x000fce00007fe4ff */
.L_x_7:
[----:B------:R-:W2:Y:S01]  /*0260*/  LDG.E R23, desc[UR4][R12.64+-0xc] ;  /* 0xfffff4040c177981 */ /* 0x000ea2000c1e1900 */
[----:B------:R-:W2:Y:S03]  /*0270*/  LDC.64 R18, c[0x0][0x388] ;  /* 0x0000e200ff127b82 */ /* 0x000ea60000000a00 */
[----:B------:R-:W3:Y:S04]  /*0280*/  LDG.E R29, desc[UR4][R12.64+-0x8] ;  /* 0xfffff8040c1d7981 */ /* 0x000ee8000c1e1900 */
[----:B------:R-:W4:Y:S01]  /*0290*/  LDG.E R27, desc[UR4][R12.64+-0x4] ;  /* 0xfffffc040c1b7981 */ /* 0x000f22000c1e1900 */
[----:B------:R-:W0:Y:S03]  /*02a0*/  LDC.64 R16, c[0x0][0x380] ;  /* 0x0000e000ff107b82 */ /* 0x000e260000000a00 */
[----:B------:R-:W5:Y:S01]  /*02b0*/  LDG.E R21, desc[UR4][R12.64] ;  /* 0x000000040c157981 */ /* 0x000f62000c1e1900 */
[----:B--2---:R-:W-:-:S05]  /*02c0*/  IMAD.WIDE R14, R23, 0x4, R18 ;  /* 0x00000004170e7825 */ /* 0x004fca00078e0212 */
[----:B------:R1:W2:Y:S02]  /*02d0*/  LDG.E R8, desc[UR4][R14.64] ;  /* 0x000000040e087981 */ /* 0x0002a4000c1e1900 */
[----:B-1----:R-:W1:Y:S01]  /*02e0*/  LDC.64 R14, c[0x0][0x398] ;  /* 0x0000e600ff0e7b82 */ /* 0x002e620000000a00 */
[----:B---3--:R-:W-:-:S06]  /*02f0*/  IMAD.WIDE R24, R29, 0x4, R18 ;  /* 0x000000041d187825 */ /* 0x008fcc00078e0212 */
[----:B------:R-:W3:Y:S01]  /*0300*/  LDG.E R24, desc[UR4][R24.64] ;  /* 0x0000000418187981 */ /* 0x000ee2000c1e1900 */
[----:B-1----:R-:W-:-:S05]  /*0310*/  IMAD.WIDE R22, R23, 0x4, R14 ;  /* 0x0000000417167825 */ /* 0x002fca00078e020e */
[----:B------:R4:W5:Y:S02]  /*0320*/  LDG.E R26, desc[UR4][R22.64] ;  /* 0x00000004161a7981 */ /* 0x000964000c1e1900 */
[----:B----4-:R-:W-:-:S06]  /*0330*/  IMAD.WIDE R22, R27, 0x4, R18 ;  /* 0x000000041b167825 */ /* 0x010fcc00078e0212 */
[----:B------:R-:W4:Y:S01]  /*0340*/  LDG.E R22, desc[UR4][R22.64] ;  /* 0x0000000416167981 */ /* 0x000f22000c1e1900 */
[----:B--2---:R-:W-:-:S04]  /*0350*/  IMAD R9, R3, R2, R8 ;  /* 0x0000000203097224 */ /* 0x004fc800078e0208 */
[----:B0-----:R-:W-:-:S06]  /*0360*/  IMAD.WIDE R8, R9, 0x4, R16 ;  /* 0x0000000409087825 */ /* 0x001fcc00078e0210 */
[----:B------:R-:W5:Y:S01]  /*0370*/  LDG.E R9, desc[UR4][R8.64] ;  /* 0x0000000408097981 */ /* 0x000f62000c1e1900 */
[----:B------:R-:W-:-:S06]  /*0380*/  IMAD.WIDE R28, R29, 0x4, R14 ;  /* 0x000000041d1c7825 */ /* 0x000fcc00078e020e */
[----:B------:R-:W2:Y:S01]  /*0390*/  LDG.E R29, desc[UR4][R28.64] ;  /* 0x000000041c1d7981 */ /* 0x000ea2000c1e1900 */
[----:B----4-:R-:W-:-:S04]  /*03a0*/  IMAD R25, R3, R2, R22 ;  /* 0x0000000203197224 */ /* 0x010fc800078e0216 */
[----:B------:R-:W-:Y:S02]  /*03b0*/  IMAD.WIDE R22, R25, 0x4, R16 ;  /* 0x0000000419167825 */ /* 0x000fe400078e0210 */
[----:B------:R-:W4:Y:S04]  /*03c0*/  LDG.E R25, desc[UR4][R12.64+0x8] ;  /* 0x000008040c197981 */ /* 0x000f28000c1e1900 */
[----:B------:R-:W4:Y:S04]  /*03d0*/  LDG.E R22, desc[UR4][R22.64] ;  /* 0x0000000416167981 */ /* 0x000f28000c1e1900 */
[----:B------:R-:W4:Y:S01]  /*03e0*/  LDG.E R23, desc[UR4][R12.64+0x4] ;  /* 0x000004040c177981 */ /* 0x000f22000c1e1900 */
[----:B-----5:R-:W-:-:S02]  /*03f0*/  IMAD R20, R9, R26, R20 ;  /* 0x0000001a09147224 */ /* 0x020fc400078e0214 */
[----:B---3--:R-:W-:-:S04]  /*0400*/  IMAD R26, R3, R2, R24 ;  /* 0x00000002031a7224 */ /* 0x008fc800078e0218 */
[----:B------:R-:W-:-:S05]  /*0410*/  IMAD.WIDE R8, R26, 0x4, R16 ;  /* 0x000000041a087825 */ /* 0x000fca00078e0210 */
[----:B------:R0:W2:Y:S01]  /*0420*/  LDG.E R24, desc[UR4][R8.64] ;  /* 0x0000000408187981 */ /* 0x0000a2000c1e1900 */
[----:B------:R-:W-:-:S06]  /*0430*/  IMAD.WIDE R26, R27, 0x4, R14 ;  /* 0x000000041b1a7825 */ /* 0x000fcc00078e020e */
[----:B------:R-:W4:Y:S01]  /*0440*/  LDG.E R26, desc[UR4][R26.64] ;  /* 0x000000041a1a7981 */ /* 0x000f22000c1e1900 */
[----:B0-----:R-:W-:-:S06]  /*0450*/  IMAD.WIDE R8, R21, 0x4, R18 ;  /* 0x0000000415087825 */ /* 0x001fcc00078e0212 */
[----:B------:R-:W3:Y:S04]  /*0460*/  LDG.E R8, desc[UR4][R8.64] ;  /* 0x0000000408087981 */ /* 0x000ee8000c1e1900 */
[----:B------:R-:W5:Y:S01]  /*0470*/  LDG.E R9, desc[UR4][R12.64+0xc] ;  /* 0x00000c040c097981 */ /* 0x000f62000c1e1900 */
[----:B--2---:R-:W-:Y:S02]  /*0480*/  IMAD R29, R24, R29, R20 ;  /* 0x0000001d181d7224 */ /* 0x004fe400078e0214 */
[----:B------:R-:W-:-:S06]  /*0490*/  IMAD.WIDE R20, R21, 0x4, R14 ;  /* 0x0000000415147825 */ /* 0x000fcc00078e020e */
[----:B------:R-:W2:Y:S01]  /*04a0*/  LDG.E R21, desc[UR4][R20.64] ;  /* 0x0000000414157981 */ /* 0x000ea2000c1e1900 */
[----:B---3--:R-:W-:Y:S02]  /*04b0*/  IMAD R28, R3, R2, R8 ;  /* 0x00000002031c7224 */ /* 0x008fe400078e0208 */
[----:B----4-:R-:W-:Y:S02]  /*04c0*/  IMAD R8, R22, R26, R29 ;  /* 0x0000001a16087224 */ /* 0x010fe400078e021d */
[----:B------:R-:W-:-:S04]  /*04d0*/  IMAD.WIDE R28, R28, 0x4, R16 ;  /* 0x000000041c1c7825 */ /* 0x000fc800078e0210 */
[--C-:B------:R-:W-:Y:S01]  /*04e0*/  IMAD.WIDE R26, R23, 0x4, R18.reuse ;  /* 0x00000004171a7825 */ /* 0x100fe200078e0212 */
[----:B------:R0:W2:Y:S05]  /*04f0*/  LDG.E R20, desc[UR4][R28.64] ;  /* 0x000000041c147981 */ /* 0x0000aa000c1e1900 */
[----:B------:R-:W3:Y:S04]  /*0500*/  LDG.E R26, desc[UR4][R26.64] ;  /* 0x000000041a1a7981 */ /* 0x000ee8000c1e1900 */
[----:B------:R-:W4:Y:S01]  /*0510*/  LDG.E R27, desc[UR4][R12.64+0x10] ;  /* 0x000010040c1b7981 */ /* 0x000f22000c1e1900 */
[----:B0-----:R-:W-:-:S05]  /*0520*/  IMAD.WIDE R28, R25, 0x4, R18 ;  /* 0x00000004191c7825 */ /* 0x001fca00078e0212 */
[----:B------:R3:W3:Y:S01]  /*0530*/  LDG.E R24, desc[UR4][R28.64] ;  /* 0x000000041c187981 */ /* 0x0006e2000c1e1900 */
[----:B--2---:R-:W-:Y:S02]  /*0540*/  IMAD R8, R20, R21, R8 ;  /* 0x0000001514087224 */ /* 0x004fe400078e0208 */
[----:B-----5:R-:W-:-:S06]  /*0550*/  IMAD.WIDE R20, R9, 0x4, R18 ;  /* 0x0000000409147825 */ /* 0x020fcc00078e0212 */
[----:B------:R-:W2:Y:S01]  /*0560*/  LDG.E R20, desc[UR4][R20.64] ;  /* 0x0000000414147981 */ /* 0x000ea2000c1e1900 */
[----:B----4-:R-:W-:-:S06]  /*0570*/  IMAD.WIDE R18, R27, 0x4, R18 ;  /* 0x000000041b127825 */ /* 0x010fcc00078e0212 */
[----:B------:R-:W4:Y:S01]  /*0580*/  LDG.E R18, desc[UR4][R18.64] ;  /* 0x0000000412127981 */ /* 0x000f22000c1e1900 */
[----:B------:R-:W-:-:S04]  /*0590*/  IMAD.WIDE R22, R23, 0x4, R14 ;  /* 0x0000000417167825 */ /* 0x000fc800078e020e */
[----:B---3--:R-:W-:Y:S02]  /*05a0*/  IMAD R29, R3, R2, R26 ;  /* 0x00000002031d7224 */ /* 0x008fe400078e021a */
[----:B------:R0:W3:Y:S02]  /*05b0*/  LDG.E R26, desc[UR4][R22.64] ;  /* 0x00000004161a7981 */ /* 0x0000e4000c1e1900 */
[----:B------:R-:W-:-:S06]  /*05c0*/  IMAD.WIDE R28, R29, 0x4, R16 ;  /* 0x000000041d1c7825 */ /* 0x000fcc00078e0210 */
[----:B------:R-:W3:Y:S01]  /*05d0*/  LDG.E R29, desc[UR4][R28.64] ;  /* 0x000000041c1d7981 */ /* 0x000ee2000c1e1900 */
[----:B0-----:R-:W-:-:S04]  /*05e0*/  IMAD.WIDE R22, R25, 0x4, R14 ;  /* 0x0000000419167825 */ /* 0x001fc800078e020e */
[----:B------:R-:W-:Y:S02]  /*05f0*/  IMAD R25, R3, R2, R24 ;  /* 0x0000000203197224 */ /* 0x000fe400078e0218 */
[----:B------:R-:W5:Y:S02]  /*0600*/  LDG.E R22, desc[UR4][R22.64] ;  /* 0x0000000416167981 */ /* 0x000f64000c1e1900 */
[----:B------:R-:W-:-:S05]  /*0610*/  IMAD.WIDE R24, R25, 0x4, R16 ;  /* 0x0000000419187825 */ /* 0x000fca00078e0210 */
[----:B------:R0:W5:Y:S02]  /*0620*/  LDG.E R21, desc[UR4][R24.64] ;  /* 0x0000000418157981 */ /* 0x000164000c1e1900 */
[----:B0-----:R-:W-:-:S04]  /*0630*/  IMAD.WIDE R24, R9, 0x4, R14 ;  /* 0x0000000409187825 */ /* 0x001fc800078e020e */
[----:B------:R-:W-:Y:S01]  /*0640*/  IMAD.WIDE R14, R27, 0x4, R14 ;  /* 0x000000041b0e7825 */ /* 0x000fe200078e020e */
[----:B------:R-:W5:Y:S05]  /*0650*/  LDG.E R9, desc[UR4][R24.64] ;  /* 0x0000000418097981 */ /* 0x000f6a000c1e1900 */
[----:B------:R-:W5:Y:S01]  /*0660*/  LDG.E R14, desc[UR4][R14.64] ;  /* 0x000000040e0e7981 */ /* 0x000f62000c1e1900 */
[CC--:B--2---:R-:W-:Y:S02]  /*0670*/  IMAD R19, R3.reuse, R2.reuse, R20 ;  /* 0x0000000203137224 */ /* 0x0c4fe400078e0214 */
[----:B----4-:R-:W-:Y:S02]  /*0680*/  IMAD R20, R3, R2, R18 ;  /* 0x0000000203147224 */ /* 0x010fe400078e0212 */
[----:B------:R-:W-:-:S04]  /*0690*/  IMAD.WIDE R18, R19, 0x4, R16 ;  /* 0x0000000413127825 */ /* 0x000fc800078e0210 */
[----:B------:R-:W-:Y:S02]  /*06a0*/  IMAD.WIDE R16, R20, 0x4, R16 ;  /* 0x0000000414107825 */ /* 0x000fe400078e0210 */
[----:B------:R-:W2:Y:S04]  /*06b0*/  LDG.E R18, desc[UR4][R18.64] ;  /* 0x0000000412127981 */ /* 0x000ea8000c1e1900 */
[----:B------:R-:W4:Y:S01]  /*06c0*/  LDG.E R17, desc[UR4][R16.64] ;  /* 0x0000000410117981 */ /* 0x000f22000c1e1900 */
[----:B------:R-:W-:-:S04]  /*06d0*/  IADD3 R7, PT, PT, R7, 0x8, RZ ;  /* 0x0000000807077810 */ /* 0x000fc80007ffe0ff */
[----:B------:R-:W-:Y:S01]  /*06e0*/  ISETP.NE.AND P0, PT, R7, RZ, PT ;  /* 0x000000ff0700720c */ /* 0x000fe20003f05270 */
[----:B---3--:R-:W-:Y:S01]  /*06f0*/  IMAD R8, R29, R26, R8 ;  /* 0x0000001a1d087224 */ /* 0x008fe200078e0208 */
[----:B------:R-:W-:Y:S02]  /*0700*/  IADD3 R12, P1, PT, R12, 0x20, RZ ;  /* 0x000000200c0c7810 */ /* 0x000fe40007f3e0ff */
[----:B------:R-:W-:Y:S01]  /*0710*/  IADD3 R5, PT, PT, R5, 0x8, RZ ;  /* 0x0000000805057810 */ /* 0x000fe20007ffe0ff */
[----:B-----5:R-:W-:Y:S01]  /*0720*/  IMAD R8, R21, R22, R8 ;  /* 0x0000001615087224 */ /* 0x020fe200078e0208 */
[----:B------:R-:W-:-:S03]  /*0730*/  IADD3.X R13, PT, PT, RZ, R13, RZ, P1, !PT ;  /* 0x0000000dff0d7210 */ /* 0x000fc60000ffe4ff */
[----:B--2---:R-:W-:-:S04]  /*0740*/  IMAD R8, R18, R9, R8 ;  /* 0x0000000912087224 */ /* 0x004fc800078e0208 */
[----:B----4-:R-:W-:Y:S01]  /*0750*/  IMAD R20, R17, R14, R8 ;  /* 0x0000000e11147224 */ /* 0x010fe200078e0208 */
[----:B------:R-:W-:Y:S06]  /*0760*/  @P0 BRA `(.L_x_7) ;  /* 0xfffffff800bc0947 */ /* 0x000fec000383ffff */
[----:B------:R-:W-:Y:S05]  /*0770*/  BSYNC.RECONVERGENT B3 ;  /* 0x0000000000037941 */ /* 0x000fea0003800200 */
.L_x_6:
[----:B------:R-:W-:-:S07]  /*0780*/  IADD3 R5, PT, PT, R5, 0x1, RZ ;  /* 0x0000000105057810 */ /* 0x000fce0007ffe0ff */
.L_x_5:
[----:B------:R-:W-:Y:S05]  /*0790*/  BSYNC.RECONVERGENT B2 ;  /* 0x0000000000027941 */ /* 0x000fea0003800200 */
.L_x_4:
[----:B------:R-:W-:-:S13]  /*07a0*/  ISETP.NE.AND P0, PT, R6, RZ, PT ;  /* 0x000000ff0600720c */ /* 0x000fda0003f05270 */
[----:B------:R-:W-:Y:S05]  /*07b0*/  @!P0 BRA `(.L_x_3) ;  /* 0x00000004006c8947 */ /* 0x000fea0003800000 */
[----:B------:R-:W-:Y:S01]  /*07c0*/  ISETP.GE.U32.AND P0, PT, R6, 0x4, PT ;  /* 0x000000040600780c */ /* 0x000fe20003f06070 */
[----:B------:R-:W-:Y:S01]  /*07d0*/  BSSY.RECONVERGENT B2, `(.L_x_8) ;  /* 0x000002d000027945 */ /* 0x000fe20003800200 */
[----:B------:R-:W-:-:S04]  /*07e0*/  LOP3.LUT R24, R4, 0x3, RZ, 0xc0, !PT ;  /* 0x0000000304187812 */ /* 0x000fc800078ec0ff */
[----:B------:R-:W-:-:S07]  /*07f0*/  ISETP.NE.AND P1, PT, R24, RZ, PT ;  /* 0x000000ff1800720c */ /* 0x000fce0003f25270 */
[----:B------:R-:W-:Y:S06]  /*0800*/  @!P0 BRA `(.L_x_9) ;  /* 0x0000000000a48947 */ /* 0x000fec0003800000 */
[----:B------:R-:W-:Y:S01]  /*0810*/  IMAD.WIDE R8, R5, 0x4, R10 ;  /* 0x0000000405087825 */ /* 0x000fe200078e020a */
[----:B------:R-:W0:Y:S04]  /*0820*/  LDC.64 R6, c[0x0][0x388] ;  /* 0x0000e200ff067b82 */ /* 0x000e280000000a00 */
[----:B------:R-:W0:Y:S04]  /*0830*/  LDG.E R15, desc[UR4][R8.64] ;  /* 0x00000004080f7981 */ /* 0x000e28000c1e1900 */
[----:B------:R-:W2:Y:S04]  /*0840*/  LDG.E R13, desc[UR4][R8.64+0x4] ;  /* 0x00000404080d7981 */ /* 0x000ea8000c1e1900 */
[----:B------:R-:W3:Y:S04]  /*0850*/  LDG.E R23, desc[UR4][R8.64+0x8] ;  /* 0x0000080408177981 */ /* 0x000ee8000c1e1900 */
[----:B------:R1:W4:Y:S02]  /*0860*/  LDG.E R21, desc[UR4][R8.64+0xc] ;  /* 0x00000c0408157981 */ /* 0x000324000c1e1900 */
[----:B-1----:R-:W1:Y:S01]  /*0870*/  LDC.64 R8, c[0x0][0x398] ;  /* 0x0000e600ff087b82 */ /* 0x002e620000000a00 */
[----:B0-----:R-:W-:-:S04]  /*0880*/  IMAD.WIDE R16, R15, 0x4, R6 ;  /* 0x000000040f107825 */ /* 0x001fc800078e0206 */
[--C-:B--2---:R-:W-:Y:S02]  /*0890*/  IMAD.WIDE R26, R13, 0x4, R6.reuse ;  /* 0x000000040d1a7825 */ /* 0x104fe400078e0206 */
[----:B------:R-:W2:Y:S02]  /*08a0*/  LDG.E R16, desc[UR4][R16.64] ;  /* 0x0000000410107981 */ /* 0x000ea4000c1e1900 */
[--C-:B---3--:R-:W-:Y:S02]  /*08b0*/  IMAD.WIDE R18, R23, 0x4, R6.reuse ;  /* 0x0000000417127825 */ /* 0x108fe400078e0206 */
[----:B------:R-:W3:Y:S02]  /*08c0*/  LDG.E R26, desc[UR4][R26.64] ;  /* 0x000000041a1a7981 */ /* 0x000ee4000c1e1900 */
[----:B----4-:R-:W-:Y:S02]  /*08d0*/  IMAD.WIDE R28, R21, 0x4, R6 ;  /* 0x00000004151c7825 */ /* 0x010fe400078e0206 */
[----:B------:R-:W4:Y:S01]  /*08e0*/  LDG.E R18, desc[UR4][R18.64] ;  /* 0x0000000412127981 */ /* 0x000f22000c1e1900 */
[----:B------:R-:W0:Y:S03]  /*08f0*/  LDC.64 R6, c[0x0][0x380] ;  /* 0x0000e000ff067b82 */ /* 0x000e260000000a00 */
[----:B------:R-:W5:Y:S01]  /*0900*/  LDG.E R28, desc[UR4][R28.64] ;  /* 0x000000041c1c7981 */ /* 0x000f62000c1e1900 */
[----:B-1----:R-:W-:-:S04]  /*0910*/  IMAD.WIDE R14, R15, 0x4, R8 ;  /* 0x000000040f0e7825 */ /* 0x002fc800078e0208 */
[--C-:B------:R-:W-:Y:S02]  /*0920*/  IMAD.WIDE R12, R13, 0x4, R8.reuse ;  /* 0x000000040d0c7825 */ /* 0x100fe400078e0208 */
[----:B------:R-:W5:Y:S02]  /*0930*/  LDG.E R14, desc[UR4][R14.64] ;  /* 0x000000040e0e7981 */ /* 0x000f64000c1e1900 */
[--C-:B------:R-:W-:Y:S02]  /*0940*/  IMAD.WIDE R22, R23, 0x4, R8.reuse ;  /* 0x0000000417167825 */ /* 0x100fe400078e0208 */
[----:B------:R-:W5:Y:S02]  /*0950*/  LDG.E R12, desc[UR4][R12.64] ;  /* 0x000000040c0c7981 */ /* 0x000f64000c1e1900 */
[----:B------:R-:W-:Y:S02]  /*0960*/  IMAD.WIDE R8, R21, 0x4, R8 ;  /* 0x0000000415087825 */ /* 0x000fe400078e0208 */
[----:B------:R-:W5:Y:S04]  /*0970*/  LDG.E R22, desc[UR4][R22.64] ;  /* 0x0000000416167981 */ /* 0x000f68000c1e1900 */
[----:B------:R-:W5:Y:S01]  /*0980*/  LDG.E R8, desc[UR4][R8.64] ;  /* 0x0000000408087981 */ /* 0x000f62000c1e1900 */
[----:B--2---:R-:W-:-:S04]  /*0990*/  IMAD R25, R3, R2, R16 ;  /* 0x0000000203197224 */ /* 0x004fc800078e0210 */
[----:B0-----:R-:W-:-:S04]  /*09a0*/  IMAD.WIDE R16, R25, 0x4, R6 ;  /* 0x0000000419107825 */ /* 0x001fc800078e0206 */
[CC--:B---3--:R-:W-:Y:S02]  /*09b0*/  IMAD R25, R3.reuse, R2.reuse, R26 ;  /* 0x0000000203197224 */ /* 0x0c8fe400078e021a */
[----:B----4-:R-:W-:Y:S01]  /*09c0*/  IMAD R27, R3, R2, R18 ;  /* 0x00000002031b7224 */ /* 0x010fe200078e0212 */
[----:B------:R-:W2:Y:S01]  /*09d0*/  LDG.E R17, desc[UR4][R16.64] ;  /* 0x0000000410117981 */ /* 0x000ea2000c1e1900 */
[----:B------:R-:W-:-:S04]  /*09e0*/  IMAD.WIDE R18, R25, 0x4, R6 ;  /* 0x0000000419127825 */ /* 0x000fc800078e0206 */
[----:B-----5:R-:W-:Y:S02]  /*09f0*/  IMAD R25, R3, R2, R28 ;  /* 0x0000000203197224 */ /* 0x020fe400078e021c */
[--C-:B------:R-:W-:Y:S01]  /*0a00*/  IMAD.WIDE R26, R27, 0x4, R6.reuse ;  /* 0x000000041b1a7825 */ /* 0x100fe200078e0206 */
[----:B------:R-:W3:Y:S03]  /*0a10*/  LDG.E R19, desc[UR4][R18.64] ;  /* 0x0000000412137981 */ /* 0x000ee6000c1e1900 */
[----:B------:R-:W-:Y:S02]  /*0a20*/  IMAD.WIDE R6, R25, 0x4, R6 ;  /* 0x0000000419067825 */ /* 0x000fe400078e0206 */
[----:B------:R-:W4:Y:S04]  /*0a30*/  LDG.E R26, desc[UR4][R26.64] ;  /* 0x000000041a1a7981 */ /* 0x000f28000c1e1900 */
[----:B------:R-:W5:Y:S01]  /*0a40*/  LDG.E R6, desc[UR4][R6.64] ;  /* 0x0000000406067981 */ /* 0x000f62000c1e1900 */
[----:B------:R-:W-:Y:S01]  /*0a50*/  IADD3 R5, PT, PT, R5, 0x4, RZ ;  /* 0x0000000405057810 */ /* 0x000fe20007ffe0ff */
[----:B--2---:R-:W-:-:S04]  /*0a60*/  IMAD R14, R17, R14, R20 ;  /* 0x0000000e110e7224 */ /* 0x004fc800078e0214 */
[----:B---3--:R-:W-:-:S04]  /*0a70*/  IMAD R13, R19, R12, R14 ;  /* 0x0000000c130d7224 */ /* 0x008fc800078e020e */
[----:B----4-:R-:W-:-:S04]  /*0a80*/  IMAD R13, R26, R22, R13 ;  /* 0x000000161a0d7224 */ /* 0x010fc800078e020d */
[----:B-----5:R-:W-:-:S07]  /*0a90*/  IMAD R20, R6, R8, R13 ;  /* 0x0000000806147224 */ /* 0x020fce00078e020d */
.L_x_9:
[----:B------:R-:W-:Y:S05]  /*0aa0*/  BSYNC.RECONVERGENT B2 ;  /* 0x0000000000027941 */ /* 0x000fea0003800200 */
.L_x_8:
[----:B------:R-:W-:Y:S05]  /*0ab0*/  @!P1 BRA `(.L_x_3) ;  /* 0x0000000000ac9947 */ /* 0x000fea0003800000 */
[----:B------:R-:W-:Y:S01]  /*0ac0*/  ISETP.NE.AND P0, PT, R24, 0x1, PT ;  /* 0x000000011800780c */ /* 0x000fe20003f05270 */
[----:B------:R-:W-:Y:S01]  /*0ad0*/  BSSY.RECONVERGENT B2, `(.L_x_10) ;  /* 0x000001b000027945 */ /* 0x000fe20003800200 */
[----:B------:R-:W-:-:S04]  /*0ae0*/  LOP3.LUT R4, R4, 0x1, RZ, 0xc0, !PT ;  /* 0x0000000104047812 */ /* 0x000fc800078ec0ff */
[----:B------:R-:W-:-:S07]  /*0af0*/  ISETP.NE.U32.AND P1, PT, R4, 0x1, PT ;  /* 0x000000010400780c */ /* 0x000fce0003f25070 */
[----:B------:R-:W-:Y:S06]  /*0b00*/  @!P0 BRA `(.L_x_11) ;  /* 0x00000000005c8947 */ /* 0x000fec0003800000 */
[----:B------:R-:W-:Y:S01]  /*0b10*/  IMAD.WIDE R14, R5, 0x4, R10 ;  /* 0x00000004050e7825 */ /* 0x000fe200078e020a */
[----:B------:R-:W0:Y:S04]  /*0b20*/  LDC.64 R6, c[0x0][0x388] ;  /* 0x0000e200ff067b82 */ /* 0x000e280000000a00 */
[----:B------:R-:W0:Y:S04]  /*0b30*/  LDG.E R21, desc[UR4][R14.64] ;  /* 0x000000040e157981 */ /* 0x000e28000c1e1900 */
[----:B------:R-:W2:Y:S01]  /*0b40*/  LDG.E R13, desc[UR4][R14.64+0x4] ;  /* 0x000004040e0d7981 */ /* 0x000ea2000c1e1900 */
[----:B------:R-:W1:Y:S01]  /*0b50*/  LDC.64 R8, c[0x0][0x380] ;  /* 0x0000e000ff087b82 */ /* 0x000e620000000a00 */
[----:B0-----:R-:W-:-:S04]  /*0b60*/  IMAD.WIDE R16, R21, 0x4, R6 ;  /* 0x0000000415107825 */ /* 0x001fc800078e0206 */
[----:B--2---:R-:W-:Y:S02]  /*0b70*/  IMAD.WIDE R22, R13, 0x4, R6 ;  /* 0x000000040d167825 */ /* 0x004fe400078e0206 */
[----:B------:R-:W2:Y:S01]  /*0b80*/  LDG.E R16, desc[UR4][R16.64] ;  /* 0x0000000410107981 */ /* 0x000ea2000c1e1900 */
[----:B------:R-:W0:Y:S03]  /*0b90*/  LDC.64 R6, c[0x0][0x398] ;  /* 0x0000e600ff067b82 */ /* 0x000e260000000a00 */
[----:B------:R-:W3:Y:S01]  /*0ba0*/  LDG.E R22, desc[UR4][R22.64] ;  /* 0x0000000416167981 */ /* 0x000ee2000c1e1900 */
[----:B0-----:R-:W-:-:S04]  /*0bb0*/  IMAD.WIDE R14, R21, 0x4, R6 ;  /* 0x00000004150e7825 */ /* 0x001fc800078e0206 */
[----:B------:R-:W-:Y:S02]  /*0bc0*/  IMAD.WIDE R6, R13, 0x4, R6 ;  /* 0x000000040d067825 */ /* 0x000fe400078e0206 */
[----:B------:R-:W4:Y:S04]  /*0bd0*/  LDG.E R14, desc[UR4][R14.64] ;  /* 0x000000040e0e7981 */ /* 0x000f28000c1e1900 */
[----:B------:R-:W5:Y:S01]  /*0be0*/  LDG.E R6, desc[UR4][R6.64] ;  /* 0x0000000406067981 */ /* 0x000f62000c1e1900 */
[CC--:B--2---:R-:W-:Y:S02]  /*0bf0*/  IMAD R19, R3.reuse, R2.reuse, R16 ;  /* 0x0000000203137224 */ /* 0x0c4fe400078e0210 */
[----:B---3--:R-:W-:Y:S02]  /*0c00*/  IMAD R25, R3, R2, R22 ;  /* 0x0000000203197224 */ /* 0x008fe400078e0216 */
[----:B-1----:R-:W-:-:S04]  /*0c10*/  IMAD.WIDE R18, R19, 0x4, R8 ;  /* 0x0000000413127825 */ /* 0x002fc800078e0208 */
[----:B------:R-:W-:Y:S02]  /*0c20*/  IMAD.WIDE R8, R25, 0x4, R8 ;  /* 0x0000000419087825 */ /* 0x000fe400078e0208 */
[----:B------:R-:W4:Y:S04]  /*0c30*/  LDG.E R19, desc[UR4][R18.64] ;  /* 0x0000000412137981 */ /* 0x000f28000c1e1900 */
[----:B------:R-:W5:Y:S01]  /*0c40*/  LDG.E R9, desc[UR4][R8.64] ;  /* 0x0000000408097981 */ /* 0x000f62000c1e1900 */
[----:B------:R-:W-:Y:S01]  /*0c50*/  IADD3 R5, PT, PT, R5, 0x2, RZ ;  /* 0x0000000205057810 */ /* 0x000fe20007ffe0ff */
[----:B----4-:R-:W-:-:S04]  /*0c60*/  IMAD R20, R19, R14, R20 ;  /* 0x0000000e13147224 */ /* 0x010fc800078e0214 */
[----:B-----5:R-:W-:-:S07]  /*0c70*/  IMAD R20, R9, R6, R20 ;  /* 0x0000000609147224 */ /* 0x020fce00078e0214 */
.L_x_11:
[----:B------:R-:W-:Y:S05]  /*0c80*/  BSYNC.RECONVERGENT B2 ;  /* 0x0000000000027941 */ /* 0x000fea0003800200 */
.L_x_10:
[----:B------:R-:W-:Y:S05]  /*0c90*/  @P1 BRA `(.L_x_3) ;  /* 0x0000000000341947 */ /* 0x000fea0003800000 */
[----:B------:R-:W-:Y:S01]  /*0ca0*/  IMAD.WIDE R10, R5, 0x4, R10 ;  /* 0x00000004050a7825 */ /* 0x000fe200078e020a */
[----:B------:R-:W0:Y:S05]  /*0cb0*/  LDC.64 R8, c[0x0][0x398] ;  /* 0x0000e600ff087b82 */ /* 0x000e2a0000000a00 */
[----:B------:R-:W2:Y:S03]  /*0cc0*/  LDG.E R11, desc[UR4][R10.64] ;  /* 0x000000040a0b7981 */ /* 0x000ea6000c1e1900 */
[----:B------:R-:W2:Y:S08]  /*0cd0*/  LDC.64 R4, c[0x0][0x388] ;  /* 0x0000e200ff047b82 */ /* 0x000eb00000000a00 */
[----:B------:R-:W1:Y:S01]  /*0ce0*/  LDC.64 R6, c[0x0][0x380] ;  /* 0x0000e000ff067b82 */ /* 0x000e620000000a00 */
[----:B--2---:R-:W-:-:S06]  /*0cf0*/  IMAD.WIDE R4, R11, 0x4, R4 ;  /* 0x000000040b047825 */ /* 0x004fcc00078e0204 */
[----:B------:R-:W2:Y:S01]  /*0d00*/  LDG.E R4, desc[UR4][R4.64] ;  /* 0x0000000404047981 */ /* 0x000ea2000c1e1900 */
[----:B0-----:R-:W-:-:S06]  /*0d10*/  IMAD.WIDE R8, R11, 0x4, R8 ;  /* 0x000000040b087825 */ /* 0x001fcc00078e0208 */
[----:B------:R-:W3:Y:S01]  /*0d20*/  LDG.E R8, desc[UR4][R8.64] ;  /* 0x0000000408087981 */ /* 0x000ee2000c1e1900 */
[----:B--2---:R-:W-:-:S04]  /*0d30*/  IMAD R13, R3, R2, R4 ;  /* 0x00000002030d7224 */ /* 0x004fc800078e0204 */
[----:B-1----:R-:W-:-:S06]  /*0d40*/  IMAD.WIDE R6, R13, 0x4, R6 ;  /* 0x000000040d067825 */ /* 0x002fcc00078e0206 */
[----:B------:R-:W3:Y:S02]  /*0d50*/  LDG.E R7, desc[UR4][R6.64] ;  /* 0x0000000406077981 */ /* 0x000ee4000c1e1900 */
[----:B---3--:R-:W-:-:S07]  /*0d60*/  IMAD R20, R7, R8, R20 ;  /* 0x0000000807147224 */ /* 0x008fce00078e0214 */
.L_x_3:
[----:B------:R-:W-:Y:S05]  /*0d70*/  BSYNC.RECONVERGENT B0 ;  /* 0x0000000000007941 */ /* 0x000fea0003800200 */
.L_x_2:
[----:B------:R-:W0:Y:S01]  /*0d80*/  LDC.64 R4, c[0x0][0x3a0] ;  /* 0x0000e800ff047b82 */ /* 0x000e220000000a00 */
[----:B------:R-:W-:-:S04]  /*0d90*/  IMAD R3, R3, UR6, R0 ;  /* 0x0000000603037c24 */ /* 0x000fc8000f8e0200 */
[----:B0-----:R-:W-:-:S05]  /*0da0*/  IMAD.WIDE R2, R3, 0x4, R4 ;  /* 0x0000000403027825 */ /* 0x001fca00078e0204 */
[----:B------:R1:W-:Y:S02]  /*0db0*/  STG.E desc[UR4][R2.64], R20 ;  /* 0x0000001402007986 */ /* 0x0003e4000c101904 */
.L_x_1:
[----:B0-----:R-:W-:Y:S05]  /*0dc0*/  BSYNC.RECONVERGENT B1 ;  /* 0x0000000000017941 */ /* 0x001fea0003800200 */
.L_x_0:
[----:B-1----:R-:W0:Y:S02]  /*0dd0*/  LDC.64 R2, c[0x0][0x3c0] ;  /* 0x0000f000ff027b82 */ /* 0x002e240000000a00 */
[----:B0-----:R-:W2:Y:S02]  /*0de0*/  LDG.E R0, desc[UR4][R2.64] ;  /* 0x0000000402007981 */ /* 0x001ea4000c1e1900 */
[----:B--2---:R-:W-:-:S05]  /*0df0*/  IADD3 R5, PT, PT, R0, 0x1, RZ ;  /* 0x0000000100057810 */ /* 0x004fca0007ffe0ff */
[----:B------:R-:W-:Y:S01]  /*0e00*/  STG.E desc[UR4][R2.64], R5 ;  /* 0x0000000502007986 */ /* 0x000fe2000c101904 */
[----:B------:R-:W-:Y:S05]  /*0e10*/  EXIT ;  /* 0x000000000000794d */ /* 0x000fea0003800000 */
.L_x_12:
[----:B------:R-:W-:-:S00]  /*0e20*/  BRA `(.L_x_12) ;  /* 0xfffffffc00fc7947 */ /* 0x000fc0000383ffff */
[----:B------:R-:W-:-:S00]  /*0e30*/  NOP ;  /* 0x0000000000007918 */ /* 0x000fc00000000000 */
        /* <DEDUP_REMOVED lines=12> */
.L_x_13:


//--------------------- .nv.shared.reserved.0     --------------------------
	.section	.nv.shared.reserved.0,"aw",@nobits
	.weak		__nv_reservedSMEM_offset_0_alias
	.size		__nv_reservedSMEM_offset_0_alias, 0, 64
	.other		__nv_reservedSMEM_offset_0_alias,@"STO_CUDA_RESERVED_SHARED STV_DEFAULT"
__nv_reservedSMEM_offset_0_alias:
	.zero		0
	.zero		64


//--------------------- .nv.constant0._Z8MatMultiPiS_S_S_S_S_iiiS_ --------------------------
	.section	.nv.constant0._Z8MatMultiPiS_S_S_S_S_iiiS_,"a",@progbits
	.sectionflags	@""
	.align	4
.nv.constant0._Z8MatMultiPiS_S_S_S_S_iiiS_:
	.zero		968


//--------------------- SYMBOLS --------------------------

	.type		.nv.reservedSmem.offset0,@object
	.size		.nv.reservedSmem.offset0,0x4
